//
// Generated by NVIDIA NVVM Compiler
//
// Compiler Build ID: CL-36424714
// Cuda compilation tools, release 13.0, V13.0.88
// Based on NVVM 20.0.0
//

.version 9.0
.target sm_100
.address_size 64

	// .globl	_Z23transposeFullParralel1DPfS_ii

.visible .entry _Z23transposeFullParralel1DPfS_ii(
	.param .u64 .ptr .align 1 _Z23transposeFullParralel1DPfS_ii_param_0,
	.param .u64 .ptr .align 1 _Z23transposeFullParralel1DPfS_ii_param_1,
	.param .u32 _Z23transposeFullParralel1DPfS_ii_param_2,
	.param .u32 _Z23transposeFullParralel1DPfS_ii_param_3
)
{
	.reg .pred 	%p<4>;
	.reg .b32 	%r<11>;
	.reg .b32 	%f<2>;
	.reg .b64 	%rd<9>;

	ld.param.u64 	%rd1, [_Z23transposeFullParralel1DPfS_ii_param_0];
	ld.param.u64 	%rd2, [_Z23transposeFullParralel1DPfS_ii_param_1];
	ld.param.u32 	%r3, [_Z23transposeFullParralel1DPfS_ii_param_2];
	ld.param.u32 	%r4, [_Z23transposeFullParralel1DPfS_ii_param_3];
	mov.u32 	%r5, %ntid.x;
	mov.u32 	%r6, %ctaid.x;
	mov.u32 	%r7, %tid.x;
	mad.lo.s32 	%r1, %r5, %r6, %r7;
	div.s32 	%r2, %r1, %r4;
	setp.ge.s32 	%p1, %r2, %r3;
	setp.lt.s32 	%p2, %r4, 0;
	or.pred  	%p3, %p2, %p1;
	@%p3 bra 	$L__BB0_2;
	rem.s32 	%r8, %r1, %r4;
	cvta.to.global.u64 	%rd3, %rd1;
	cvta.to.global.u64 	%rd4, %rd2;
	mad.lo.s32 	%r9, %r2, %r4, %r8;
	mul.wide.s32 	%rd5, %r9, 4;
	add.s64 	%rd6, %rd3, %rd5;
	ld.global.f32 	%f1, [%rd6];
	mad.lo.s32 	%r10, %r8, %r3, %r2;
	mul.wide.s32 	%rd7, %r10, 4;
	add.s64 	%rd8, %rd4, %rd7;
	st.global.f32 	[%rd8], %f1;
$L__BB0_2:
	ret;

}
	// .globl	_Z31transposeFullParralel1DColToRowPfS_ii
.visible .entry _Z31transposeFullParralel1DColToRowPfS_ii(
	.param .u64 .ptr .align 1 _Z31transposeFullParralel1DColToRowPfS_ii_param_0,
	.param .u64 .ptr .align 1 _Z31transposeFullParralel1DColToRowPfS_ii_param_1,
	.param .u32 _Z31transposeFullParralel1DColToRowPfS_ii_param_2,
	.param .u32 _Z31transposeFullParralel1DColToRowPfS_ii_param_3
)
{
	.reg .pred 	%p<4>;
	.reg .b32 	%r<11>;
	.reg .b32 	%f<2>;
	.reg .b64 	%rd<9>;

	ld.param.u64 	%rd1, [_Z31transposeFullParralel1DColToRowPfS_ii_param_0];
	ld.param.u64 	%rd2, [_Z31transposeFullParralel1DColToRowPfS_ii_param_1];
	ld.param.u32 	%r3, [_Z31transposeFullParralel1DColToRowPfS_ii_param_2];
	ld.param.u32 	%r4, [_Z31transposeFullParralel1DColToRowPfS_ii_param_3];
	mov.u32 	%r5, %ntid.x;
	mov.u32 	%r6, %ctaid.x;
	mov.u32 	%r7, %tid.x;
	mad.lo.s32 	%r1, %r5, %r6, %r7;
	div.s32 	%r2, %r1, %r3;
	setp.lt.s32 	%p1, %r3, 0;
	setp.ge.s32 	%p2, %r2, %r4;
	or.pred  	%p3, %p1, %p2;
	@%p3 bra 	$L__BB1_2;
	rem.s32 	%r8, %r1, %r3;
	cvta.to.global.u64 	%rd3, %rd1;
	cvta.to.global.u64 	%rd4, %rd2;
	mad.lo.s32 	%r9, %r8, %r4, %r2;
	mul.wide.s32 	%rd5, %r9, 4;
	add.s64 	%rd6, %rd3, %rd5;
	ld.global.f32 	%f1, [%rd6];
	mad.lo.s32 	%r10, %r2, %r3, %r8;
	mul.wide.s32 	%rd7, %r10, 4;
	add.s64 	%rd8, %rd4, %rd7;
	st.global.f32 	[%rd8], %f1;
$L__BB1_2:
	ret;

}
	// .globl	_Z31transposeFullParralel2DBlockingPfS_ii
.visible .entry _Z31transposeFullParralel2DBlockingPfS_ii(
	.param .u64 .ptr .align 1 _Z31transposeFullParralel2DBlockingPfS_ii_param_0,
	.param .u64 .ptr .align 1 _Z31transposeFullParralel2DBlockingPfS_ii_param_1,
	.param .u32 _Z31transposeFullParralel2DBlockingPfS_ii_param_2,
	.param .u32 _Z31transposeFullParralel2DBlockingPfS_ii_param_3
)
{
	.reg .pred 	%p<4>;
	.reg .b32 	%r<13>;
	.reg .b32 	%f<2>;
	.reg .b64 	%rd<9>;

	ld.param.u64 	%rd1, [_Z31transposeFullParralel2DBlockingPfS_ii_param_0];
	ld.param.u64 	%rd2, [_Z31transposeFullParralel2DBlockingPfS_ii_param_1];
	ld.param.u32 	%r3, [_Z31transposeFullParralel2DBlockingPfS_ii_param_2];
	ld.param.u32 	%r4, [_Z31transposeFullParralel2DBlockingPfS_ii_param_3];
	mov.u32 	%r5, %ntid.y;
	mov.u32 	%r6, %ctaid.y;
	mov.u32 	%r7, %tid.y;
	mad.lo.s32 	%r1, %r5, %r6, %r7;
	mov.u32 	%r8, %ntid.x;
	mov.u32 	%r9, %ctaid.x;
	mov.u32 	%r10, %tid.x;
	mad.lo.s32 	%r2, %r8, %r9, %r10;
	setp.ge.s32 	%p1, %r1, %r3;
	setp.ge.s32 	%p2, %r2, %r4;
	or.pred  	%p3, %p1, %p2;
	@%p3 bra 	$L__BB2_2;
	cvta.to.global.u64 	%rd3, %rd1;
	cvta.to.global.u64 	%rd4, %rd2;
	mad.lo.s32 	%r11, %r4, %r1, %r2;
	mul.wide.s32 	%rd5, %r11, 4;
	add.s64 	%rd6, %rd3, %rd5;
	ld.global.f32 	%f1, [%rd6];
	mad.lo.s32 	%r12, %r3, %r2, %r1;
	mul.wide.s32 	%rd7, %r12, 4;
	add.s64 	%rd8, %rd4, %rd7;
	st.global.f32 	[%rd8], %f1;
$L__BB2_2:
	ret;

}
	// .globl	_Z39transposeFullParralel2DBlockingColToRowPfS_ii
.visible .entry _Z39transposeFullParralel2DBlockingColToRowPfS_ii(
	.param .u64 .ptr .align 1 _Z39transposeFullParralel2DBlockingColToRowPfS_ii_param_0,
	.param .u64 .ptr .align 1 _Z39transposeFullParralel2DBlockingColToRowPfS_ii_param_1,
	.param .u32 _Z39transposeFullParralel2DBlockingColToRowPfS_ii_param_2,
	.param .u32 _Z39transposeFullParralel2DBlockingColToRowPfS_ii_param_3
)
{
	.reg .pred 	%p<4>;
	.reg .b32 	%r<15>;
	.reg .b32 	%f<2>;
	.reg .b64 	%rd<9>;

	ld.param.u64 	%rd1, [_Z39transposeFullParralel2DBlockingColToRowPfS_ii_param_0];
	ld.param.u64 	%rd2, [_Z39transposeFullParralel2DBlockingColToRowPfS_ii_param_1];
	ld.param.u32 	%r3, [_Z39transposeFullParralel2DBlockingColToRowPfS_ii_param_2];
	ld.param.u32 	%r5, [_Z39transposeFullParralel2DBlockingColToRowPfS_ii_param_3];
	mov.u32 	%r6, %ntid.y;
	mov.u32 	%r7, %ctaid.y;
	mov.u32 	%r8, %tid.y;
	mad.lo.s32 	%r9, %r6, %r7, %r8;
	mov.u32 	%r10, %ntid.x;
	mov.u32 	%r11, %ctaid.x;
	mov.u32 	%r12, %tid.x;
	mad.lo.s32 	%r2, %r10, %r11, %r12;
	setp.ge.s32 	%p1, %r2, %r3;
	setp.ge.s32 	%p2, %r9, %r5;
	or.pred  	%p3, %p1, %p2;
	@%p3 bra 	$L__BB3_2;
	cvta.to.global.u64 	%rd3, %rd1;
	cvta.to.global.u64 	%rd4, %rd2;
	mad.lo.s32 	%r13, %r5, %r2, %r9;
	mul.wide.s32 	%rd5, %r13, 4;
	add.s64 	%rd6, %rd3, %rd5;
	ld.global.f32 	%f1, [%rd6];
	mad.lo.s32 	%r14, %r3, %r9, %r2;
	mul.wide.s32 	%rd7, %r14, 4;
	add.s64 	%rd8, %rd4, %rd7;
	st.global.f32 	[%rd8], %f1;
$L__BB3_2:
	ret;

}


// ===== COMPILED SASS (sm_100) =====

	.target	sm_100

	.elftype	@"ET_EXEC"


//--------------------- .note.nv.tkinfo           --------------------------
	.section	.note.nv.tkinfo,"",@"SHT_NOTE"
	.sectionflags	@"SHF_NOTE_NV_TKINFO"
	.tkinfo
        /*0018*/ 	.word	0x00000002
        /*0030*/ 	.string	""
        /*0030*/ 	.string	"ptxas"
        /*0030*/ 	.string	"Cuda compilation tools, release 13.0, V13.0.88"
        /*0030*/ 	.string	"Build cuda_13.0.r13.0/compiler.36424714_0"
        /*0030*/ 	.string	"-arch sm_100 -m 64 "



//--------------------- .note.nv.cuinfo           --------------------------
	.section	.note.nv.cuinfo,"",@"SHT_NOTE"
	.sectionflags	@"SHF_NOTE_NV_CUINFO"
        /*0018*/ 	.short	0x0002
        /*001a*/ 	.short	0x0064
        /*001c*/ 	.short	0x0082
	.zero		2


//--------------------- .nv.info                  --------------------------
	.section	.nv.info,"",@"SHT_CUDA_INFO"
	.align	4


	//----- nvinfo : EIATTR_REGCOUNT
	.align		4
        /*0000*/ 	.byte	0x04, 0x2f
        /*0002*/ 	.short	(.L_1 - .L_0)
	.align		4
.L_0:
        /*0004*/ 	.word	index@(_Z23transposeFullParralel1DPfS_ii)
        /*0008*/ 	.word	0x0000000e


	//----- nvinfo : EIATTR_FRAME_SIZE
	.align		4
.L_1:
        /*000c*/ 	.byte	0x04, 0x11
        /*000e*/ 	.short	(.L_3 - .L_2)
	.align		4
.L_2:
        /*0010*/ 	.word	index@(_Z23transposeFullParralel1DPfS_ii)
        /*0014*/ 	.word	0x00000000


	//----- nvinfo : EIATTR_REGCOUNT
	.align		4
.L_3:
        /*0018*/ 	.byte	0x04, 0x2f
        /*001a*/ 	.short	(.L_5 - .L_4)
	.align		4
.L_4:
        /*001c*/ 	.word	index@(_Z31transposeFullParralel1DColToRowPfS_ii)
        /*0020*/ 	.word	0x0000000c


	//----- nvinfo : EIATTR_FRAME_SIZE
	.align		4
.L_5:
        /*0024*/ 	.byte	0x04, 0x11
        /*0026*/ 	.short	(.L_7 - .L_6)
	.align		4
.L_6:
        /*0028*/ 	.word	index@(_Z31transposeFullParralel1DColToRowPfS_ii)
        /*002c*/ 	.word	0x00000000


	//----- nvinfo : EIATTR_REGCOUNT
	.align		4
.L_7:
        /*0030*/ 	.byte	0x04, 0x2f
        /*0032*/ 	.short	(.L_9 - .L_8)
	.align		4
.L_8:
        /*0034*/ 	.word	index@(_Z31transposeFullParralel2DBlockingPfS_ii)
        /*0038*/ 	.word	0x0000000a


	//----- nvinfo : EIATTR_FRAME_SIZE
	.align		4
.L_9:
        /*003c*/ 	.byte	0x04, 0x11
        /*003e*/ 	.short	(.L_11 - .L_10)
	.align		4
.L_10:
        /*0040*/ 	.word	index@(_Z31transposeFullParralel2DBlockingPfS_ii)
        /*0044*/ 	.word	0x00000000


	//----- nvinfo : EIATTR_REGCOUNT
	.align		4
.L_11:
        /*0048*/ 	.byte	0x04, 0x2f
        /*004a*/ 	.short	(.L_13 - .L_12)
	.align		4
.L_12:
        /*004c*/ 	.word	index@(_Z39transposeFullParralel2DBlockingColToRowPfS_ii)
        /*0050*/ 	.word	0x0000000a


	//----- nvinfo : EIATTR_FRAME_SIZE
	.align		4
.L_13:
        /*0054*/ 	.byte	0x04, 0x11
        /*0056*/ 	.short	(.L_15 - .L_14)
	.align		4
.L_14:
        /*0058*/ 	.word	index@(_Z39transposeFullParralel2DBlockingColToRowPfS_ii)
        /*005c*/ 	.word	0x00000000


	//----- nvinfo : EIATTR_MIN_STACK_SIZE
	.align		4
.L_15:
        /*0060*/ 	.byte	0x04, 0x12
        /*0062*/ 	.short	(.L_17 - .L_16)
	.align		4
.L_16:
        /*0064*/ 	.word	index@(_Z39transposeFullParralel2DBlockingColToRowPfS_ii)
        /*0068*/ 	.word	0x00000000


	//----- nvinfo : EIATTR_MIN_STACK_SIZE
	.align		4
.L_17:
        /*006c*/ 	.byte	0x04, 0x12
        /*006e*/ 	.short	(.L_19 - .L_18)
	.align		4
.L_18:
        /*0070*/ 	.word	index@(_Z31transposeFullParralel2DBlockingPfS_ii)
        /*0074*/ 	.word	0x00000000


	//----- nvinfo : EIATTR_MIN_STACK_SIZE
	.align		4
.L_19:
        /*0078*/ 	.byte	0x04, 0x12
        /*007a*/ 	.short	(.L_21 - .L_20)
	.align		4
.L_20:
        /*007c*/ 	.word	index@(_Z31transposeFullParralel1DColToRowPfS_ii)
        /*0080*/ 	.word	0x00000000


	//----- nvinfo : EIATTR_MIN_STACK_SIZE
	.align		4
.L_21:
        /*0084*/ 	.byte	0x04, 0x12
        /*0086*/ 	.short	(.L_23 - .L_22)
	.align		4
.L_22:
        /*0088*/ 	.word	index@(_Z23transposeFullParralel1DPfS_ii)
        /*008c*/ 	.word	0x00000000
.L_23:


//--------------------- .nv.compat                --------------------------
	.section	.nv.compat,"",@"SHT_CUDA_COMPAT_INFO"
	.align	4
        /*0000*/ 	.byte	0x02, 0x09, 0x00, 0x00, 0x02, 0x02, 0x01, 0x00, 0x02, 0x05, 0x05, 0x00, 0x03, 0x07, 0x01, 0x01
        /*0010*/ 	.byte	0x02, 0x03, 0x00, 0x00, 0x02, 0x06, 0x01, 0x00, 0x04, 0x0b, 0x08, 0x00, 0x09, 0x00, 0x00, 0x00
        /*0020*/ 	.byte	0x00, 0x00, 0x00, 0x00


//--------------------- .nv.info._Z39transposeFullParralel2DBlockingColToRowPfS_ii --------------------------
	.section	.nv.info._Z39transposeFullParralel2DBlockingColToRowPfS_ii,"",@"SHT_CUDA_INFO"
	.sectionflags	@""
	.align	4


	//----- nvinfo : EIATTR_CUDA_API_VERSION
	.align		4
        /*0000*/ 	.byte	0x04, 0x37
        /*0002*/ 	.short	(.L_25 - .L_24)
.L_24:
        /*0004*/ 	.word	0x00000082


	//----- nvinfo : EIATTR_KPARAM_INFO
	.align		4
.L_25:
        /*0008*/ 	.byte	0x04, 0x17
        /*000a*/ 	.short	(.L_27 - .L_26)
.L_26:
        /*000c*/ 	.word	0x00000000
        /*0010*/ 	.short	0x0003
        /*0012*/ 	.short	0x0014
        /*0014*/ 	.byte	0x00, 0xf0, 0x11, 0x00


	//----- nvinfo : EIATTR_KPARAM_INFO
	.align		4
.L_27:
        /*0018*/ 	.byte	0x04, 0x17
        /*001a*/ 	.short	(.L_29 - .L_28)
.L_28:
        /*001c*/ 	.word	0x00000000
        /*0020*/ 	.short	0x0002
        /*0022*/ 	.short	0x0010
        /*0024*/ 	.byte	0x00, 0xf0, 0x11, 0x00


	//----- nvinfo : EIATTR_KPARAM_INFO
	.align		4
.L_29:
        /*0028*/ 	.byte	0x04, 0x17
        /*002a*/ 	.short	(.L_31 - .L_30)
.L_30:
        /*002c*/ 	.word	0x00000000
        /*0030*/ 	.short	0x0001
        /*0032*/ 	.short	0x0008
        /*0034*/ 	.byte	0x00, 0xf5, 0x21, 0x00


	//----- nvinfo : EIATTR_KPARAM_INFO
	.align		4
.L_31:
        /*0038*/ 	.byte	0x04, 0x17
        /*003a*/ 	.short	(.L_33 - .L_32)
.L_32:
        /*003c*/ 	.word	0x00000000
        /*0040*/ 	.short	0x0000
        /*0042*/ 	.short	0x0000
        /*0044*/ 	.byte	0x00, 0xf5, 0x21, 0x00


	//----- nvinfo : EIATTR_SPARSE_MMA_MASK
	.align		4
.L_33:
        /*0048*/ 	.byte	0x03, 0x50
        /*004a*/ 	.short	0x0000


	//----- nvinfo : EIATTR_MAXREG_COUNT
	.align		4
        /*004c*/ 	.byte	0x03, 0x1b
        /*004e*/ 	.short	0x00ff


	//----- nvinfo : EIATTR_MERCURY_ISA_VERSION
	.align		4
        /*0050*/ 	.byte	0x03, 0x5f
        /*0052*/ 	.short	0x0101


	//----- nvinfo : EIATTR_VRC_CTA_INIT_COUNT
	.align		4
        /*0054*/ 	.byte	0x02, 0x4a
	.zero		1
	.zero		1


	//----- nvinfo : EIATTR_EXIT_INSTR_OFFSETS
	.align		4
        /*0058*/ 	.byte	0x04, 0x1c
        /*005a*/ 	.short	(.L_35 - .L_34)


	//   ....[0]....
.L_34:
        /*005c*/ 	.word	0x000000c0


	//   ....[1]....
        /*0060*/ 	.word	0x00000160


	//----- nvinfo : EIATTR_CBANK_PARAM_SIZE
	.align		4
.L_35:
        /*0064*/ 	.byte	0x03, 0x19
        /*0066*/ 	.short	0x0018


	//----- nvinfo : EIATTR_PARAM_CBANK
	.align		4
        /*0068*/ 	.byte	0x04, 0x0a
        /*006a*/ 	.short	(.L_37 - .L_36)
	.align		4
.L_36:
        /*006c*/ 	.word	index@(.nv.constant0._Z39transposeFullParralel2DBlockingColToRowPfS_ii)
        /*0070*/ 	.short	0x0380
        /*0072*/ 	.short	0x0018


	//----- nvinfo : EIATTR_SW_WAR
	.align		4
.L_37:
        /*0074*/ 	.byte	0x04, 0x36
        /*0076*/ 	.short	(.L_39 - .L_38)
.L_38:
        /*0078*/ 	.word	0x00000008
.L_39:


//--------------------- .nv.info._Z31transposeFullParralel2DBlockingPfS_ii --------------------------
	.section	.nv.info._Z31transposeFullParralel2DBlockingPfS_ii,"",@"SHT_CUDA_INFO"
	.sectionflags	@""
	.align	4


	//----- nvinfo : EIATTR_CUDA_API_VERSION
	.align		4
        /*0000*/ 	.byte	0x04, 0x37
        /*0002*/ 	.short	(.L_41 - .L_40)
.L_40:
        /*0004*/ 	.word	0x00000082


	//----- nvinfo : EIATTR_KPARAM_INFO
	.align		4
.L_41:
        /*0008*/ 	.byte	0x04, 0x17
        /*000a*/ 	.short	(.L_43 - .L_42)
.L_42:
        /*000c*/ 	.word	0x00000000
        /*0010*/ 	.short	0x0003
        /*0012*/ 	.short	0x0014
        /*0014*/ 	.byte	0x00, 0xf0, 0x11, 0x00


	//----- nvinfo : EIATTR_KPARAM_INFO
	.align		4
.L_43:
        /*0018*/ 	.byte	0x04, 0x17
        /*001a*/ 	.short	(.L_45 - .L_44)
.L_44:
        /*001c*/ 	.word	0x00000000
        /*0020*/ 	.short	0x0002
        /*0022*/ 	.short	0x0010
        /*0024*/ 	.byte	0x00, 0xf0, 0x11, 0x00


	//----- nvinfo : EIATTR_KPARAM_INFO
	.align		4
.L_45:
        /*0028*/ 	.byte	0x04, 0x17
        /*002a*/ 	.short	(.L_47 - .L_46)
.L_46:
        /*002c*/ 	.word	0x00000000
        /*0030*/ 	.short	0x0001
        /*0032*/ 	.short	0x0008
        /*0034*/ 	.byte	0x00, 0xf5, 0x21, 0x00


	//----- nvinfo : EIATTR_KPARAM_INFO
	.align		4
.L_47:
        /*0038*/ 	.byte	0x04, 0x17
        /*003a*/ 	.short	(.L_49 - .L_48)
.L_48:
        /*003c*/ 	.word	0x00000000
        /*0040*/ 	.short	0x0000
        /*0042*/ 	.short	0x0000
        /*0044*/ 	.byte	0x00, 0xf5, 0x21, 0x00


	//----- nvinfo : EIATTR_SPARSE_MMA_MASK
	.align		4
.L_49:
        /*0048*/ 	.byte	0x03, 0x50
        /*004a*/ 	.short	0x0000


	//----- nvinfo : EIATTR_MAXREG_COUNT
	.align		4
        /*004c*/ 	.byte	0x03, 0x1b
        /*004e*/ 	.short	0x00ff


	//----- nvinfo : EIATTR_MERCURY_ISA_VERSION
	.align		4
        /*0050*/ 	.byte	0x03, 0x5f
        /*0052*/ 	.short	0x0101


	//----- nvinfo : EIATTR_VRC_CTA_INIT_COUNT
	.align		4
        /*0054*/ 	.byte	0x02, 0x4a
	.zero		1
	.zero		1


	//----- nvinfo : EIATTR_EXIT_INSTR_OFFSETS
	.align		4
        /*0058*/ 	.byte	0x04, 0x1c
        /*005a*/ 	.short	(.L_51 - .L_50)


	//   ....[0]....
.L_50:
        /*005c*/ 	.word	0x000000c0


	//   ....[1]....
        /*0060*/ 	.word	0x00000160


	//----- nvinfo : EIATTR_CBANK_PARAM_SIZE
	.align		4
.L_51:
        /*0064*/ 	.byte	0x03, 0x19
        /*0066*/ 	.short	0x0018


	//----- nvinfo : EIATTR_PARAM_CBANK
	.align		4
        /*0068*/ 	.byte	0x04, 0x0a
        /*006a*/ 	.short	(.L_53 - .L_52)
	.align		4
.L_52:
        /*006c*/ 	.word	index@(.nv.constant0._Z31transposeFullParralel2DBlockingPfS_ii)
        /*0070*/ 	.short	0x0380
        /*0072*/ 	.short	0x0018


	//----- nvinfo : EIATTR_SW_WAR
	.align		4
.L_53:
        /*0074*/ 	.byte	0x04, 0x36
        /*0076*/ 	.short	(.L_55 - .L_54)
.L_54:
        /*0078*/ 	.word	0x00000008
.L_55:


//--------------------- .nv.info._Z31transposeFullParralel1DColToRowPfS_ii --------------------------
	.section	.nv.info._Z31transposeFullParralel1DColToRowPfS_ii,"",@"SHT_CUDA_INFO"
	.sectionflags	@""
	.align	4


	//----- nvinfo : EIATTR_CUDA_API_VERSION
	.align		4
        /*0000*/ 	.byte	0x04, 0x37
        /*0002*/ 	.short	(.L_57 - .L_56)
.L_56:
        /*0004*/ 	.word	0x00000082


	//----- nvinfo : EIATTR_KPARAM_INFO
	.align		4
.L_57:
        /*0008*/ 	.byte	0x04, 0x17
        /*000a*/ 	.short	(.L_59 - .L_58)
.L_58:
        /*000c*/ 	.word	0x00000000
        /*0010*/ 	.short	0x0003
        /*0012*/ 	.short	0x0014
        /*0014*/ 	.byte	0x00, 0xf0, 0x11, 0x00


	//----- nvinfo : EIATTR_KPARAM_INFO
	.align		4
.L_59:
        /*0018*/ 	.byte	0x04, 0x17
        /*001a*/ 	.short	(.L_61 - .L_60)
.L_60:
        /*001c*/ 	.word	0x00000000
        /*0020*/ 	.short	0x0002
        /*0022*/ 	.short	0x0010
        /*0024*/ 	.byte	0x00, 0xf0, 0x11, 0x00


	//----- nvinfo : EIATTR_KPARAM_INFO
	.align		4
.L_61:
        /*0028*/ 	.byte	0x04, 0x17
        /*002a*/ 	.short	(.L_63 - .L_62)
.L_62:
        /*002c*/ 	.word	0x00000000
        /*0030*/ 	.short	0x0001
        /*0032*/ 	.short	0x0008
        /*0034*/ 	.byte	0x00, 0xf5, 0x21, 0x00


	//----- nvinfo : EIATTR_KPARAM_INFO
	.align		4
.L_63:
        /*0038*/ 	.byte	0x04, 0x17
        /*003a*/ 	.short	(.L_65 - .L_64)
.L_64:
        /*003c*/ 	.word	0x00000000
        /*0040*/ 	.short	0x0000
        /*0042*/ 	.short	0x0000
        /*0044*/ 	.byte	0x00, 0xf5, 0x21, 0x00


	//----- nvinfo : EIATTR_SPARSE_MMA_MASK
	.align		4
.L_65:
        /*0048*/ 	.byte	0x03, 0x50
        /*004a*/ 	.short	0x0000


	//----- nvinfo : EIATTR_MAXREG_COUNT
	.align		4
        /*004c*/ 	.byte	0x03, 0x1b
        /*004e*/ 	.short	0x00ff


	//----- nvinfo : EIATTR_MERCURY_ISA_VERSION
	.align		4
        /*0050*/ 	.byte	0x03, 0x5f
        /*0052*/ 	.short	0x0101


	//----- nvinfo : EIATTR_VRC_CTA_INIT_COUNT
	.align		4
        /*0054*/ 	.byte	0x02, 0x4a
	.zero		1
	.zero		1


	//----- nvinfo : EIATTR_EXIT_INSTR_OFFSETS
	.align		4
        /*0058*/ 	.byte	0x04, 0x1c
        /*005a*/ 	.short	(.L_67 - .L_66)


	//   ....[0]....
.L_66:
        /*005c*/ 	.word	0x00000210


	//   ....[1]....
        /*0060*/ 	.word	0x00000310


	//----- nvinfo : EIATTR_CBANK_PARAM_SIZE
	.align		4
.L_67:
        /*0064*/ 	.byte	0x03, 0x19
        /*0066*/ 	.short	0x0018


	//----- nvinfo : EIATTR_PARAM_CBANK
	.align		4
        /*0068*/ 	.byte	0x04, 0x0a
        /*006a*/ 	.short	(.L_69 - .L_68)
	.align		4
.L_68:
        /*006c*/ 	.word	index@(.nv.constant0._Z31transposeFullParralel1DColToRowPfS_ii)
        /*0070*/ 	.short	0x0380
        /*0072*/ 	.short	0x0018


	//----- nvinfo : EIATTR_SW_WAR
	.align		4
.L_69:
        /*0074*/ 	.byte	0x04, 0x36
        /*0076*/ 	.short	(.L_71 - .L_70)
.L_70:
        /*0078*/ 	.word	0x00000008
.L_71:


//--------------------- .nv.info._Z23transposeFullParralel1DPfS_ii --------------------------
	.section	.nv.info._Z23transposeFullParralel1DPfS_ii,"",@"SHT_CUDA_INFO"
	.sectionflags	@""
	.align	4


	//----- nvinfo : EIATTR_CUDA_API_VERSION
	.align		4
        /*0000*/ 	.byte	0x04, 0x37
        /*0002*/ 	.short	(.L_73 - .L_72)
.L_72:
        /*0004*/ 	.word	0x00000082


	//----- nvinfo : EIATTR_KPARAM_INFO
	.align		4
.L_73:
        /*0008*/ 	.byte	0x04, 0x17
        /*000a*/ 	.short	(.L_75 - .L_74)
.L_74:
        /*000c*/ 	.word	0x00000000
        /*0010*/ 	.short	0x0003
        /*0012*/ 	.short	0x0014
        /*0014*/ 	.byte	0x00, 0xf0, 0x11, 0x00


	//----- nvinfo : EIATTR_KPARAM_INFO
	.align		4
.L_75:
        /*0018*/ 	.byte	0x04, 0x17
        /*001a*/ 	.short	(.L_77 - .L_76)
.L_76:
        /*001c*/ 	.word	0x00000000
        /*0020*/ 	.short	0x0002
        /*0022*/ 	.short	0x0010
        /*0024*/ 	.byte	0x00, 0xf0, 0x11, 0x00


	//----- nvinfo : EIATTR_KPARAM_INFO
	.align		4
.L_77:
        /*0028*/ 	.byte	0x04, 0x17
        /*002a*/ 	.short	(.L_79 - .L_78)
.L_78:
        /*002c*/ 	.word	0x00000000
        /*0030*/ 	.short	0x0001
        /*0032*/ 	.short	0x0008
        /*0034*/ 	.byte	0x00, 0xf5, 0x21, 0x00


	//----- nvinfo : EIATTR_KPARAM_INFO
	.align		4
.L_79:
        /*0038*/ 	.byte	0x04, 0x17
        /*003a*/ 	.short	(.L_81 - .L_80)
.L_80:
        /*003c*/ 	.word	0x00000000
        /*0040*/ 	.short	0x0000
        /*0042*/ 	.short	0x0000
        /*0044*/ 	.byte	0x00, 0xf5, 0x21, 0x00


	//----- nvinfo : EIATTR_SPARSE_MMA_MASK
	.align		4
.L_81:
        /*0048*/ 	.byte	0x03, 0x50
        /*004a*/ 	.short	0x0000


	//----- nvinfo : EIATTR_MAXREG_COUNT
	.align		4
        /*004c*/ 	.byte	0x03, 0x1b
        /*004e*/ 	.short	0x00ff


	//----- nvinfo : EIATTR_MERCURY_ISA_VERSION
	.align		4
        /*0050*/ 	.byte	0x03, 0x5f
        /*0052*/ 	.short	0x0101


	//----- nvinfo : EIATTR_VRC_CTA_INIT_COUNT
	.align		4
        /*0054*/ 	.byte	0x02, 0x4a
	.zero		1
	.zero		1


	//----- nvinfo : EIATTR_EXIT_INSTR_OFFSETS
	.align		4
        /*0058*/ 	.byte	0x04, 0x1c
        /*005a*/ 	.short	(.L_83 - .L_82)


	//   ....[0]....
.L_82:
        /*005c*/ 	.word	0x00000210


	//   ....[1]....
        /*0060*/ 	.word	0x00000310


	//----- nvinfo : EIATTR_CBANK_PARAM_SIZE
	.align		4
.L_83:
        /*0064*/ 	.byte	0x03, 0x19
        /*0066*/ 	.short	0x0018


	//----- nvinfo : EIATTR_PARAM_CBANK
	.align		4
        /*0068*/ 	.byte	0x04, 0x0a
        /*006a*/ 	.short	(.L_85 - .L_84)
	.align		4
.L_84:
        /*006c*/ 	.word	index@(.nv.constant0._Z23transposeFullParralel1DPfS_ii)
        /*0070*/ 	.short	0x0380
        /*0072*/ 	.short	0x0018


	//----- nvinfo : EIATTR_SW_WAR
	.align		4
.L_85:
        /*0074*/ 	.byte	0x04, 0x36
        /*0076*/ 	.short	(.L_87 - .L_86)
.L_86:
        /*0078*/ 	.word	0x00000008
.L_87:


//--------------------- .nv.callgraph             --------------------------
	.section	.nv.callgraph,"",@"SHT_CUDA_CALLGRAPH"
	.align	4
	.sectionentsize	8
	.align		4
        /*0000*/ 	.word	0x00000000
	.align		4
        /*0004*/ 	.word	0xffffffff
	.align		4
        /*0008*/ 	.word	0x00000000
	.align		4
        /*000c*/ 	.word	0xfffffffe
	.align		4
        /*0010*/ 	.word	0x00000000
	.align		4
        /*0014*/ 	.word	0xfffffffd
	.align		4
        /*0018*/ 	.word	0x00000000
	.align		4
        /*001c*/ 	.word	0xfffffffc


//--------------------- .text._Z39transposeFullParralel2DBlockingColToRowPfS_ii --------------------------
	.section	.text._Z39transposeFullParralel2DBlockingColToRowPfS_ii,"ax",@progbits
	.align	128
        .global         _Z39transposeFullParralel2DBlockingColToRowPfS_ii
        .type           _Z39transposeFullParralel2DBlockingColToRowPfS_ii,@function
        .size           _Z39transposeFullParralel2DBlockingColToRowPfS_ii,(.L_x_4 - _Z39transposeFullParralel2DBlockingColToRowPfS_ii)
        .other          _Z39transposeFullParralel2DBlockingColToRowPfS_ii,@"STO_CUDA_ENTRY STV_DEFAULT"
_Z39transposeFullParralel2DBlockingColToRowPfS_ii:
.text._Z39transposeFullParralel2DBlockingColToRowPfS_ii:
[----:B------:R-:W-:Y:S01]  /*0000*/  LDC R1, c[0x0][0x37c] ;  /* 0x0000df00ff017b82 */ /* 0x000fe20000000800 */
[----:B------:R-:W0:Y:S01]  /*0010*/  S2R R0, SR_CTAID.Y ;  /* 0x0000000000007919 */ /* 0x000e220000002600 */
[----:B------:R-:W0:Y:S01]  /*0020*/  LDCU UR4, c[0x0][0x364] ;  /* 0x00006c80ff0477ac */ /* 0x000e220008000800 */
[----:B------:R-:W0:Y:S01]  /*0030*/  S2R R3, SR_TID.Y ;  /* 0x0000000000037919 */ /* 0x000e220000002200 */
[----:B------:R-:W1:Y:S01]  /*0040*/  LDCU UR5, c[0x0][0x360] ;  /* 0x00006c00ff0577ac */ /* 0x000e620008000800 */
[----:B------:R-:W1:Y:S01]  /*0050*/  S2R R7, SR_CTAID.X ;  /* 0x0000000000077919 */ /* 0x000e620000002500 */
[----:B------:R-:W2:Y:S01]  /*0060*/  LDCU.64 UR6, c[0x0][0x390] ;  /* 0x00007200ff0677ac */ /* 0x000ea20008000a00 */
[----:B------:R-:W1:Y:S01]  /*0070*/  S2R R2, SR_TID.X ;  /* 0x0000000000027919 */ /* 0x000e620000002100 */
[----:B0-----:R-:W-:-:S05]  /*0080*/  IMAD R0, R0, UR4, R3 ;  /* 0x0000000400007c24 */ /* 0x001fca000f8e0203 */
[----:B--2---:R-:W-:Y:S01]  /*0090*/  ISETP.GE.AND P0, PT, R0, UR7, PT ;  /* 0x0000000700007c0c */ /* 0x004fe2000bf06270 */
[----:B-1----:R-:W-:-:S05]  /*00a0*/  IMAD R7, R7, UR5, R2 ;  /* 0x0000000507077c24 */ /* 0x002fca000f8e0202 */
[----:B------:R-:W-:-:S13]  /*00b0*/  ISETP.GE.OR P0, PT, R7, UR6, P0 ;  /* 0x0000000607007c0c */ /* 0x000fda0008706670 */
[----:B------:R-:W-:Y:S05]  /*00c0*/  @P0 EXIT ;  /* 0x000000000000094d */ /* 0x000fea0003800000 */
[----:B------:R-:W0:Y:S01]  /*00d0*/  LDC.64 R2, c[0x0][0x380] ;  /* 0x0000e000ff027b82 */ /* 0x000e220000000a00 */
[----:B------:R-:W1:Y:S01]  /*00e0*/  LDCU.64 UR4, c[0x0][0x358] ;  /* 0x00006b00ff0477ac */ /* 0x000e620008000a00 */
[----:B------:R-:W-:-:S04]  /*00f0*/  IMAD R5, R7, UR7, R0 ;  /* 0x0000000707057c24 */ /* 0x000fc8000f8e0200 */
[----:B0-----:R-:W-:Y:S02]  /*0100*/  IMAD.WIDE R2, R5, 0x4, R2 ;  /* 0x0000000405027825 */ /* 0x001fe400078e0202 */
[----:B------:R-:W0:Y:S04]  /*0110*/  LDC.64 R4, c[0x0][0x388] ;  /* 0x0000e200ff047b82 */ /* 0x000e280000000a00 */
[----:B-1----:R-:W2:Y:S01]  /*0120*/  LDG.E R3, desc[UR4][R2.64] ;  /* 0x0000000402037981 */ /* 0x002ea2000c1e1900 */
[----:B------:R-:W-:-:S04]  /*0130*/  IMAD R7, R0, UR6, R7 ;  /* 0x0000000600077c24 */ /* 0x000fc8000f8e0207 */
[----:B0-----:R-:W-:-:S05]  /*0140*/  IMAD.WIDE R4, R7, 0x4, R4 ;  /* 0x0000000407047825 */ /* 0x001fca00078e0204 */
[----:B--2---:R-:W-:Y:S01]  /*0150*/  STG.E desc[UR4][R4.64], R3 ;  /* 0x0000000304007986 */ /* 0x004fe2000c101904 */
[----:B------:R-:W-:Y:S05]  /*0160*/  EXIT ;  /* 0x000000000000794d */ /* 0x000fea0003800000 */
.L_x_0:
[----:B------:R-:W-:-:S00]  /*0170*/  BRA `(.L_x_0) ;  /* 0xfffffffc00fc7947 */ /* 0x000fc0000383ffff */
[----:B------:R-:W-:-:S00]  /*0180*/  NOP ;  /* 0x0000000000007918 */ /* 0x000fc00000000000 */
[----:B------:R-:W-:-:S00]  /*0190*/  NOP ;  /* 0x0000000000007918 */ /* 0x000fc00000000000 */
[----:B------:R-:W-:-:S00]  /*01a0*/  NOP ;  /* 0x0000000000007918 */ /* 0x000fc00000000000 */
[----:B------:R-:W-:-:S00]  /*01b0*/  NOP ;  /* 0x0000000000007918 */ /* 0x000fc00000000000 */
[----:B------:R-:W-:-:S00]  /*01c0*/  NOP ;  /* 0x0000000000007918 */ /* 0x000fc00000000000 */
[----:B------:R-:W-:-:S00]  /*01d0*/  NOP ;  /* 0x0000000000007918 */ /* 0x000fc00000000000 */
[----:B------:R-:W-:-:S00]  /*01e0*/  NOP ;  /* 0x0000000000007918 */ /* 0x000fc00000000000 */
[----:B------:R-:W-:-:S00]  /*01f0*/  NOP ;  /* 0x0000000000007918 */ /* 0x000fc00000000000 */
.L_x_4:


//--------------------- .text._Z31transposeFullParralel2DBlockingPfS_ii --------------------------
	.section	.text._Z31transposeFullParralel2DBlockingPfS_ii,"ax",@progbits
	.align	128
        .global         _Z31transposeFullParralel2DBlockingPfS_ii
        .type           _Z31transposeFullParralel2DBlockingPfS_ii,@function
        .size           _Z31transposeFullParralel2DBlockingPfS_ii,(.L_x_5 - _Z31transposeFullParralel2DBlockingPfS_ii)
        .other          _Z31transposeFullParralel2DBlockingPfS_ii,@"STO_CUDA_ENTRY STV_DEFAULT"
_Z31transposeFullParralel2DBlockingPfS_ii:
.text._Z31transposeFullParralel2DBlockingPfS_ii:
[----:B------:R-:W-:Y:S01]  /*0000*/  LDC R1, c[0x0][0x37c] ;  /* 0x0000df00ff017b82 */ /* 0x000fe20000000800 */
[----:B------:R-:W0:Y:S01]  /*0010*/  S2R R7, SR_CTAID.X ;  /* 0x0000000000077919 */ /* 0x000e220000002500 */
[----:B------:R-:W1:Y:S01]  /*0020*/  LDCU UR4, c[0x0][0x364] ;  /* 0x00006c80ff0477ac */ /* 0x000e620008000800 */
[----:B------:R-:W0:Y:S01]  /*0030*/  S2R R2, SR_TID.X ;  /* 0x0000000000027919 */ /* 0x000e220000002100 */
[----:B------:R-:W0:Y:S01]  /*0040*/  LDCU UR5, c[0x0][0x360] ;  /* 0x00006c00ff0577ac */ /* 0x000e220008000800 */
[----:B------:R-:W1:Y:S01]  /*0050*/  S2R R0, SR_CTAID.Y ;  /* 0x0000000000007919 */ /* 0x000e620000002600 */
[----:B------:R-:W2:Y:S01]  /*0060*/  LDCU.64 UR6, c[0x0][0x390] ;  /* 0x00007200ff0677ac */ /* 0x000ea20008000a00 */
[----:B------:R-:W1:Y:S01]  /*0070*/  S2R R3, SR_TID.Y ;  /* 0x0000000000037919 */ /* 0x000e620000002200 */
        /* <DEDUP_REMOVED lines=15> */
.L_x_1:
        /* <DEDUP_REMOVED lines=9> */
.L_x_5:


//--------------------- .text._Z31transposeFullParralel1DColToRowPfS_ii --------------------------
	.section	.text._Z31transposeFullParralel1DColToRowPfS_ii,"ax",@progbits
	.align	128
        .global         _Z31transposeFullParralel1DColToRowPfS_ii
        .type           _Z31transposeFullParralel1DColToRowPfS_ii,@function
        .size           _Z31transposeFullParralel1DColToRowPfS_ii,(.L_x_6 - _Z31transposeFullParralel1DColToRowPfS_ii)
        .other          _Z31transposeFullParralel1DColToRowPfS_ii,@"STO_CUDA_ENTRY STV_DEFAULT"
_Z31transposeFullParralel1DColToRowPfS_ii:
.text._Z31transposeFullParralel1DColToRowPfS_ii:
[----:B------:R-:W-:Y:S08]  /*0000*/  LDC R1, c[0x0][0x37c] ;  /* 0x0000df00ff017b82 */ /* 0x000ff00000000800 */
[----:B------:R-:W0:Y:S01]  /*0010*/  LDC R0, c[0x0][0x390] ;  /* 0x0000e400ff007b82 */ /* 0x000e220000000800 */
[----:B------:R-:W1:Y:S01]  /*0020*/  S2R R5, SR_CTAID.X ;  /* 0x0000000000057919 */ /* 0x000e620000002500 */
[----:B------:R-:W1:Y:S01]  /*0030*/  LDCU UR4, c[0x0][0x360] ;  /* 0x00006c00ff0477ac */ /* 0x000e620008000800 */
[----:B------:R-:W1:Y:S01]  /*0040*/  S2R R6, SR_TID.X ;  /* 0x0000000000067919 */ /* 0x000e620000002100 */
[----:B------:R-:W2:Y:S01]  /*0050*/  LDCU UR6, c[0x0][0x394] ;  /* 0x00007280ff0677ac */ /* 0x000ea20008000800 */
[----:B0-----:R-:W-:-:S04]  /*0060*/  IABS R7, R0 ;  /* 0x0000000000077213 */ /* 0x001fc80000000000 */
[----:B------:R-:W0:Y:S01]  /*0070*/  I2F.RP R4, R7 ;  /* 0x0000000700047306 */ /* 0x000e220000209400 */
[----:B-1----:R-:W-:Y:S01]  /*0080*/  IMAD R5, R5, UR4, R6 ;  /* 0x0000000405057c24 */ /* 0x002fe2000f8e0206 */
[----:B------:R-:W-:-:S06]  /*0090*/  LOP3.LUT R6, RZ, R0, RZ, 0x33, !PT ;  /* 0x00000000ff067212 */ /* 0x000fcc00078e33ff */
[----:B0-----:R-:W0:Y:S02]  /*00a0*/  MUFU.RCP R4, R4 ;  /* 0x0000000400047308 */ /* 0x001e240000001000 */
[----:B0-----:R-:W-:Y:S01]  /*00b0*/  VIADD R2, R4, 0xffffffe ;  /* 0x0ffffffe04027836 */ /* 0x001fe20000000000 */
[----:B------:R-:W-:-:S05]  /*00c0*/  IABS R4, R5 ;  /* 0x0000000500047213 */ /* 0x000fca0000000000 */
[----:B------:R0:W1:Y:S02]  /*00d0*/  F2I.FTZ.U32.TRUNC.NTZ R3, R2 ;  /* 0x0000000200037305 */ /* 0x000064000021f000 */
[----:B0-----:R-:W-:Y:S02]  /*00e0*/  IMAD.MOV.U32 R2, RZ, RZ, RZ ;  /* 0x000000ffff027224 */ /* 0x001fe400078e00ff */
[----:B-1----:R-:W-:-:S04]  /*00f0*/  IMAD.MOV R8, RZ, RZ, -R3 ;  /* 0x000000ffff087224 */ /* 0x002fc800078e0a03 */
[----:B------:R-:W-:-:S04]  /*0100*/  IMAD R9, R8, R7, RZ ;  /* 0x0000000708097224 */ /* 0x000fc800078e02ff */
[----:B------:R-:W-:-:S06]  /*0110*/  IMAD.HI.U32 R3, R3, R9, R2 ;  /* 0x0000000903037227 */ /* 0x000fcc00078e0002 */
[----:B------:R-:W-:-:S05]  /*0120*/  IMAD.HI.U32 R3, R3, R4, RZ ;  /* 0x0000000403037227 */ /* 0x000fca00078e00ff */
[----:B------:R-:W-:-:S05]  /*0130*/  IADD3 R2, PT, PT, -R3, RZ, RZ ;  /* 0x000000ff03027210 */ /* 0x000fca0007ffe1ff */
[----:B------:R-:W-:Y:S01]  /*0140*/  IMAD R4, R7, R2, R4 ;  /* 0x0000000207047224 */ /* 0x000fe200078e0204 */
[----:B------:R-:W-:-:S04]  /*0150*/  LOP3.LUT R2, R5, R0, RZ, 0x3c, !PT ;  /* 0x0000000005027212 */ /* 0x000fc800078e3cff */
[----:B------:R-:W-:Y:S02]  /*0160*/  ISETP.GT.U32.AND P2, PT, R7, R4, PT ;  /* 0x000000040700720c */ /* 0x000fe40003f44070 */
[----:B------:R-:W-:-:S11]  /*0170*/  ISETP.GE.AND P0, PT, R2, RZ, PT ;  /* 0x000000ff0200720c */ /* 0x000fd60003f06270 */
[----:B------:R-:W-:Y:S02]  /*0180*/  @!P2 IMAD.IADD R4, R4, 0x1, -R7 ;  /* 0x000000010404a824 */ /* 0x000fe400078e0a07 */
[----:B------:R-:W-:-:S03]  /*0190*/  @!P2 VIADD R3, R3, 0x1 ;  /* 0x000000010303a836 */ /* 0x000fc60000000000 */
[----:B------:R-:W-:-:S13]  /*01a0*/  ISETP.GE.U32.AND P1, PT, R4, R7, PT ;  /* 0x000000070400720c */ /* 0x000fda0003f26070 */
[----:B------:R-:W-:Y:S02]  /*01b0*/  @P1 IADD3 R3, PT, PT, R3, 0x1, RZ ;  /* 0x0000000103031810 */ /* 0x000fe40007ffe0ff */
[----:B------:R-:W-:-:S03]  /*01c0*/  ISETP.NE.AND P1, PT, R0, RZ, PT ;  /* 0x000000ff0000720c */ /* 0x000fc60003f25270 */
[----:B------:R-:W-:-:S05]  /*01d0*/  @!P0 IMAD.MOV R3, RZ, RZ, -R3 ;  /* 0x000000ffff038224 */ /* 0x000fca00078e0a03 */
[----:B------:R-:W-:-:S04]  /*01e0*/  SEL R8, R6, R3, !P1 ;  /* 0x0000000306087207 */ /* 0x000fc80004800000 */
[----:B--2---:R-:W-:-:S04]  /*01f0*/  ISETP.GE.AND P0, PT, R8, UR6, PT ;  /* 0x0000000608007c0c */ /* 0x004fc8000bf06270 */
[----:B------:R-:W-:-:S13]  /*0200*/  ISETP.LT.OR P0, PT, R0, RZ, P0 ;  /* 0x000000ff0000720c */ /* 0x000fda0000701670 */
[----:B------:R-:W-:Y:S05]  /*0210*/  @P0 EXIT ;  /* 0x000000000000094d */ /* 0x000fea0003800000 */
[----:B------:R-:W-:Y:S01]  /*0220*/  ISETP.GE.AND P2, PT, R5, RZ, PT ;  /* 0x000000ff0500720c */ /* 0x000fe20003f46270 */
[----:B------:R-:W0:Y:S01]  /*0230*/  LDC.64 R2, c[0x0][0x380] ;  /* 0x0000e000ff027b82 */ /* 0x000e220000000a00 */
[----:B------:R-:W-:Y:S01]  /*0240*/  IMAD.IADD R5, R4, 0x1, -R7 ;  /* 0x0000000104057824 */ /* 0x000fe200078e0a07 */
[-C--:B------:R-:W-:Y:S01]  /*0250*/  ISETP.GT.U32.AND P0, PT, R7, R4.reuse, PT ;  /* 0x000000040700720c */ /* 0x080fe20003f04070 */
[----:B------:R-:W1:Y:S03]  /*0260*/  LDCU.64 UR4, c[0x0][0x358] ;  /* 0x00006b00ff0477ac */ /* 0x000e660008000a00 */
[----:B------:R-:W-:-:S06]  /*0270*/  SEL R5, R5, R4, !P0 ;  /* 0x0000000405057207 */ /* 0x000fcc0004000000 */
[----:B------:R-:W-:-:S04]  /*0280*/  @!P2 IADD3 R5, PT, PT, -R5, RZ, RZ ;  /* 0x000000ff0505a210 */ /* 0x000fc80007ffe1ff */
[----:B------:R-:W-:-:S05]  /*0290*/  SEL R7, R6, R5, !P1 ;  /* 0x0000000506077207 */ /* 0x000fca0004800000 */
[----:B------:R-:W-:-:S04]  /*02a0*/  IMAD R5, R7, UR6, R8 ;  /* 0x0000000607057c24 */ /* 0x000fc8000f8e0208 */
[----:B0-----:R-:W-:Y:S02]  /*02b0*/  IMAD.WIDE R2, R5, 0x4, R2 ;  /* 0x0000000405027825 */ /* 0x001fe400078e0202 */
[----:B------:R-:W0:Y:S04]  /*02c0*/  LDC.64 R4, c[0x0][0x388] ;  /* 0x0000e200ff047b82 */ /* 0x000e280000000a00 */
[----:B-1----:R-:W2:Y:S01]  /*02d0*/  LDG.E R3, desc[UR4][R2.64] ;  /* 0x0000000402037981 */ /* 0x002ea2000c1e1900 */
[----:B------:R-:W-:-:S04]  /*02e0*/  IMAD R7, R8, R0, R7 ;  /* 0x0000000008077224 */ /* 0x000fc800078e0207 */
[----:B0-----:R-:W-:-:S05]  /*02f0*/  IMAD.WIDE R4, R7, 0x4, R4 ;  /* 0x0000000407047825 */ /* 0x001fca00078e0204 */
[----:B--2---:R-:W-:Y:S01]  /*0300*/  STG.E desc[UR4][R4.64], R3 ;  /* 0x0000000304007986 */ /* 0x004fe2000c101904 */
[----:B------:R-:W-:Y:S05]  /*0310*/  EXIT ;  /* 0x000000000000794d */ /* 0x000fea0003800000 */
.L_x_2:
        /* <DEDUP_REMOVED lines=14> */
.L_x_6:


//--------------------- .text._Z23transposeFullParralel1DPfS_ii --------------------------
	.section	.text._Z23transposeFullParralel1DPfS_ii,"ax",@progbits
	.align	128
        .global         _Z23transposeFullParralel1DPfS_ii
        .type           _Z23transposeFullParralel1DPfS_ii,@function
        .size           _Z23transposeFullParralel1DPfS_ii,(.L_x_7 - _Z23transposeFullParralel1DPfS_ii)
        .other          _Z23transposeFullParralel1DPfS_ii,@"STO_CUDA_ENTRY STV_DEFAULT"
_Z23transposeFullParralel1DPfS_ii:
.text._Z23transposeFullParralel1DPfS_ii:
        /* <DEDUP_REMOVED lines=8> */
[----:B-1----:R-:W-:-:S07]  /*0080*/  IMAD R0, R0, UR4, R5 ;  /* 0x0000000400007c24 */ /* 0x002fce000f8e0205 */
[----:B0-----:R-:W0:Y:S02]  /*0090*/  MUFU.RCP R4, R4 ;  /* 0x0000000400047308 */ /* 0x001e240000001000 */
[----:B0-----:R-:W-:Y:S01]  /*00a0*/  VIADD R2, R4, 0xffffffe ;  /* 0x0ffffffe04027836 */ /* 0x001fe20000000000 */
[----:B------:R-:W-:-:S05]  /*00b0*/  IABS R4, R0 ;  /* 0x0000000000047213 */ /* 0x000fca0000000000 */
[----:B------:R0:W1:Y:S02]  /*00c0*/  F2I.FTZ.U32.TRUNC.NTZ R3, R2 ;  /* 0x0000000200037305 */ /* 0x000064000021f000 */
[----:B0-----:R-:W-:Y:S02]  /*00d0*/  IMAD.MOV.U32 R2, RZ, RZ, RZ ;  /* 0x000000ffff027224 */ /* 0x001fe400078e00ff */
[----:B-1----:R-:W-:-:S04]  /*00e0*/  IMAD.MOV R6, RZ, RZ, -R3 ;  /* 0x000000ffff067224 */ /* 0x002fc800078e0a03 */
[----:B------:R-:W-:Y:S01]  /*00f0*/  IMAD R5, R6, R7, RZ ;  /* 0x0000000706057224 */ /* 0x000fe200078e02ff */
[----:B------:R-:W-:-:S03]  /*0100*/  LOP3.LUT R6, RZ, R9, RZ, 0x33, !PT ;  /* 0x00000009ff067212 */ /* 0x000fc600078e33ff */
        /* <DEDUP_REMOVED lines=25> */
[----:B------:R-:W-:-:S04]  /*02a0*/  IMAD R5, R11, R9, R6 ;  /* 0x000000090b057224 */ /* 0x000fc800078e0206 */
[----:B0-----:R-:W-:Y:S02]  /*02b0*/  IMAD.WIDE R2, R5, 0x4, R2 ;  /* 0x0000000405027825 */ /* 0x001fe400078e0202 */
[----:B------:R-:W0:Y:S04]  /*02c0*/  LDC.64 R4, c[0x0][0x388] ;  /* 0x0000e200ff047b82 */ /* 0x000e280000000a00 */
[----:B-1----:R-:W2:Y:S01]  /*02d0*/  LDG.E R3, desc[UR4][R2.64] ;  /* 0x0000000402037981 */ /* 0x002ea2000c1e1900 */
[----:B------:R-:W-:-:S04]  /*02e0*/  IMAD R7, R6, UR6, R11 ;  /* 0x0000000606077c24 */ /* 0x000fc8000f8e020b */
[----:B0-----:R-:W-:-:S05]  /*02f0*/  IMAD.WIDE R4, R7, 0x4, R4 ;  /* 0x0000000407047825 */ /* 0x001fca00078e0204 */
[----:B--2---:R-:W-:Y:S01]  /*0300*/  STG.E desc[UR4][R4.64], R3 ;  /* 0x0000000304007986 */ /* 0x004fe2000c101904 */
[----:B------:R-:W-:Y:S05]  /*0310*/  EXIT ;  /* 0x000000000000794d */ /* 0x000fea0003800000 */
.L_x_3:
        /* <DEDUP_REMOVED lines=14> */
.L_x_7:


//--------------------- .nv.shared.reserved.0     --------------------------
	.section	.nv.shared.reserved.0,"aw",@nobits
	.weak		__nv_reservedSMEM_offset_0_alias
	.size		__nv_reservedSMEM_offset_0_alias, 0, 64
	.other		__nv_reservedSMEM_offset_0_alias,@"STO_CUDA_RESERVED_SHARED STV_DEFAULT"
__nv_reservedSMEM_offset_0_alias:
	.zero		0
	.zero		64


//--------------------- .nv.constant0._Z39transposeFullParralel2DBlockingColToRowPfS_ii --------------------------
	.section	.nv.constant0._Z39transposeFullParralel2DBlockingColToRowPfS_ii,"a",@progbits
	.sectionflags	@""
	.align	4
.nv.constant0._Z39transposeFullParralel2DBlockingColToRowPfS_ii:
	.zero		920


//--------------------- .nv.constant0._Z31transposeFullParralel2DBlockingPfS_ii --------------------------
	.section	.nv.constant0._Z31transposeFullParralel2DBlockingPfS_ii,"a",@progbits
	.sectionflags	@""
	.align	4
.nv.constant0._Z31transposeFullParralel2DBlockingPfS_ii:
	.zero		920


//--------------------- .nv.constant0._Z31transposeFullParralel1DColToRowPfS_ii --------------------------
	.section	.nv.constant0._Z31transposeFullParralel1DColToRowPfS_ii,"a",@progbits
	.sectionflags	@""
	.align	4
.nv.constant0._Z31transposeFullParralel1DColToRowPfS_ii:
	.zero		920


//--------------------- .nv.constant0._Z23transposeFullParralel1DPfS_ii --------------------------
	.section	.nv.constant0._Z23transposeFullParralel1DPfS_ii,"a",@progbits
	.sectionflags	@""
	.align	4
.nv.constant0._Z23transposeFullParralel1DPfS_ii:
	.zero		920


//--------------------- SYMBOLS --------------------------

	.type		.nv.reservedSmem.offset0,@object
	.size		.nv.reservedSmem.offset0,0x4
